	.headerflags	@"EF_CUDA_TEXMODE_UNIFIED EF_CUDA_64BIT_ADDRESS EF_CUDA_ACCELERATORS EF_CUDA_SM90 EF_CUDA_VIRTUAL_SM(EF_CUDA_SM90)"
	.elftype	@"ET_EXEC"


//--------------------- .nv.info                  --------------------------
	.section	.nv.info,"",@"SHT_CUDA_INFO"
	.align	4


	//----- nvinfo : EIATTR_REGCOUNT
	.align		4
        /*0000*/ 	.byte	0x04, 0x2f
        /*0002*/ 	.short	(.L_1 - .L_0)
	.align		4
.L_0:
        /*0004*/ 	.word	index@(triton_poi_fused_max_pool2d_with_indices_22)
        /*0008*/ 	.word	0x00000050


	//----- nvinfo : EIATTR_MIN_STACK_SIZE
	.align		4
.L_1:
        /*000c*/ 	.byte	0x04, 0x12
        /*000e*/ 	.short	(.L_3 - .L_2)
	.align		4
.L_2:
        /*0010*/ 	.word	index@(triton_poi_fused_max_pool2d_with_indices_22)
        /*0014*/ 	.word	0x00000008


	//----- nvinfo : EIATTR_FRAME_SIZE
	.align		4
.L_3:
        /*0018*/ 	.byte	0x04, 0x11
        /*001a*/ 	.short	(.L_5 - .L_4)
	.align		4
.L_4:
        /*001c*/ 	.word	index@(triton_poi_fused_max_pool2d_with_indices_22)
        /*0020*/ 	.word	0x00000008


	//----- nvinfo : EIATTR_MIN_STACK_SIZE
	.align		4
.L_5:
        /*0024*/ 	.byte	0x04, 0x12
        /*0026*/ 	.short	(.L_7 - .L_6)
	.align		4
.L_6:
        /*0028*/ 	.word	index@(triton_poi_fused_max_pool2d_with_indices_22)
        /*002c*/ 	.word	0x00000008
.L_7:


//--------------------- .nv.info.triton_poi_fused_max_pool2d_with_indices_22 --------------------------
	.section	.nv.info.triton_poi_fused_max_pool2d_with_indices_22,"",@"SHT_CUDA_INFO"
	.sectionflags	@""
	.align	4


	//----- nvinfo : EIATTR_CUDA_API_VERSION
	.align		4
        /*0000*/ 	.byte	0x04, 0x37
        /*0002*/ 	.short	(.L_9 - .L_8)
.L_8:
        /*0004*/ 	.word	0x0000007c


	//----- nvinfo : EIATTR_KPARAM_INFO
	.align		4
.L_9:
        /*0008*/ 	.byte	0x04, 0x17
        /*000a*/ 	.short	(.L_11 - .L_10)
.L_10:
        /*000c*/ 	.word	0x00000000
        /*0010*/ 	.short	0x0003
        /*0012*/ 	.short	0x0018
        /*0014*/ 	.byte	0x00, 0xf0, 0x11, 0x00


	//----- nvinfo : EIATTR_KPARAM_INFO
	.align		4
.L_11:
        /*0018*/ 	.byte	0x04, 0x17
        /*001a*/ 	.short	(.L_13 - .L_12)
.L_12:
        /*001c*/ 	.word	0x00000000
        /*0020*/ 	.short	0x0002
        /*0022*/ 	.short	0x0010
        /*0024*/ 	.byte	0x00, 0xf4, 0x21, 0x00


	//----- nvinfo : EIATTR_KPARAM_INFO
	.align		4
.L_13:
        /*0028*/ 	.byte	0x04, 0x17
        /*002a*/ 	.short	(.L_15 - .L_14)
.L_14:
        /*002c*/ 	.word	0x00000000
        /*0030*/ 	.short	0x0001
        /*0032*/ 	.short	0x0008
        /*0034*/ 	.byte	0x00, 0xf4, 0x21, 0x00


	//----- nvinfo : EIATTR_KPARAM_INFO
	.align		4
.L_15:
        /*0038*/ 	.byte	0x04, 0x17
        /*003a*/ 	.short	(.L_17 - .L_16)
.L_16:
        /*003c*/ 	.word	0x00000000
        /*0040*/ 	.short	0x0000
        /*0042*/ 	.short	0x0000
        /*0044*/ 	.byte	0x00, 0xf4, 0x21, 0x00


	//----- nvinfo : EIATTR_SPARSE_MMA_MASK
	.align		4
.L_17:
        /*0048*/ 	.byte	0x03, 0x50
        /*004a*/ 	.short	0x0000


	//----- nvinfo : EIATTR_MAXREG_COUNT
	.align		4
        /*004c*/ 	.byte	0x03, 0x1b
        /*004e*/ 	.short	0x00ff


	//----- nvinfo : EIATTR_EXIT_INSTR_OFFSETS
	.align		4
        /*0050*/ 	.byte	0x04, 0x1c
        /*0052*/ 	.short	(.L_19 - .L_18)


	//   ....[0]....
.L_18:
        /*0054*/ 	.word	0x000029a0


	//   ....[1]....
        /*0058*/ 	.word	0x000029c0


	//----- nvinfo : EIATTR_REQNTID
	.align		4
.L_19:
        /*005c*/ 	.byte	0x04, 0x10
        /*005e*/ 	.short	(.L_21 - .L_20)
.L_20:
        /*0060*/ 	.word	0x00000080
        /*0064*/ 	.word	0x00000001
        /*0068*/ 	.word	0x00000001


	//----- nvinfo : EIATTR_CBANK_PARAM_SIZE
	.align		4
.L_21:
        /*006c*/ 	.byte	0x03, 0x19
        /*006e*/ 	.short	0x001c


	//----- nvinfo : EIATTR_PARAM_CBANK
	.align		4
        /*0070*/ 	.byte	0x04, 0x0a
        /*0072*/ 	.short	(.L_23 - .L_22)
	.align		4
.L_22:
        /*0074*/ 	.word	index@(.nv.constant0.triton_poi_fused_max_pool2d_with_indices_22)
        /*0078*/ 	.short	0x0210
        /*007a*/ 	.short	0x001c


	//----- nvinfo : EIATTR_SW_WAR
	.align		4
.L_23:
        /*007c*/ 	.byte	0x04, 0x36
        /*007e*/ 	.short	(.L_25 - .L_24)
.L_24:
        /*0080*/ 	.word	0x00000008
.L_25:


//--------------------- .nv.callgraph             --------------------------
	.section	.nv.callgraph,"",@"SHT_CUDA_CALLGRAPH"
	.align	4
	.sectionentsize	8
	.align		4
        /*0000*/ 	.word	0x00000000
	.align		4
        /*0004*/ 	.word	0xffffffff
	.align		4
        /*0008*/ 	.word	0x00000000
	.align		4
        /*000c*/ 	.word	0xfffffffe
	.align		4
        /*0010*/ 	.word	0x00000000
	.align		4
        /*0014*/ 	.word	0xfffffffd
	.align		4
        /*0018*/ 	.word	0x00000000
	.align		4
        /*001c*/ 	.word	0xfffffffc


//--------------------- .text.triton_poi_fused_max_pool2d_with_indices_22 --------------------------
	.section	.text.triton_poi_fused_max_pool2d_with_indices_22,"ax",@progbits
	.sectionflags	@"SHF_BARRIERS=1"
	.align	128
        .global         triton_poi_fused_max_pool2d_with_indices_22
        .type           triton_poi_fused_max_pool2d_with_indices_22,@function
        .size           triton_poi_fused_max_pool2d_with_indices_22,(.L_x_1 - triton_poi_fused_max_pool2d_with_indices_22)
        .other          triton_poi_fused_max_pool2d_with_indices_22,@"STO_CUDA_ENTRY STV_DEFAULT"
triton_poi_fused_max_pool2d_with_indices_22:
.text.triton_poi_fused_max_pool2d_with_indices_22:
[----:B------:R-:W0:Y:S01]  /*0000*/  LDC R1, c[0x0][0x28] ;  /* 0x00000a00ff017b82 */ /* 0x000e220000000800 */
[----:B------:R-:W1:Y:S01]  /*0010*/  S2R R0, SR_TID.X ;  /* 0x0000000000007919 */ /* 0x000e620000002100 */
[----:B------:R-:W-:-:S06]  /*0020*/  IMAD.MOV.U32 R28, RZ, RZ, RZ ;  /* 0x000000ffff1c7224 */ /* 0x000fcc00078e00ff */
[----:B------:R-:W2:Y:S01]  /*0030*/  LDC.64 R10, c[0x0][0x210] ;  /* 0x00008400ff0a7b82 */ /* 0x000ea20000000a00 */
[----:B------:R-:W-:Y:S01]  /*0040*/  IMAD.MOV.U32 R2, RZ, RZ, RZ ;  /* 0x000000ffff027224 */ /* 0x000fe200078e00ff */
[----:B------:R-:W3:Y:S01]  /*0050*/  S2R R26, SR_CTAID.X ;  /* 0x00000000001a7919 */ /* 0x000ee20000002500 */
[----:B------:R-:W-:Y:S02]  /*0060*/  CS2R R12, SRZ ;  /* 0x00000000000c7805 */ /* 0x000fe4000001ff00 */
[----:B------:R-:W-:Y:S02]  /*0070*/  CS2R R14, SRZ ;  /* 0x00000000000e7805 */ /* 0x000fe4000001ff00 */
[----:B------:R-:W-:Y:S02]  /*0080*/  CS2R R16, SRZ ;  /* 0x0000000000107805 */ /* 0x000fe4000001ff00 */
[----:B------:R-:W-:Y:S01]  /*0090*/  CS2R R18, SRZ ;  /* 0x0000000000127805 */ /* 0x000fe2000001ff00 */
[----:B------:R-:W-:Y:S01]  /*00a0*/  ULDC.64 UR6, c[0x0][0x208] ;  /* 0x0000820000067ab9 */ /* 0x000fe20000000a00 */
[----:B0-----:R-:W-:-:S02]  /*00b0*/  VIADD R1, R1, 0xfffffff8 ;  /* 0xfffffff801017836 */ /* 0x001fc40000000000 */
[----:B-1----:R-:W-:Y:S02]  /*00c0*/  IMAD.SHL.U32 R35, R0, 0x8, RZ ;  /* 0x0000000800237824 */ /* 0x002fe400078e00ff */
[----:B---3--:R-:W-:-:S03]  /*00d0*/  IMAD.SHL.U32 R77, R26, 0x400, RZ ;  /* 0x000004001a4d7824 */ /* 0x008fc600078e00ff */
[----:B------:R-:W-:-:S04]  /*00e0*/  LOP3.LUT R35, R35, 0x3f8, RZ, 0xc0, !PT ;  /* 0x000003f823237812 */ /* 0x000fc800078ec0ff */
[----:B------:R-:W-:-:S04]  /*00f0*/  LOP3.LUT R29, R77, R35, RZ, 0xfc, !PT ;  /* 0x000000234d1d7212 */ /* 0x000fc800078efcff */
[--C-:B------:R-:W-:Y:S01]  /*0100*/  SHF.R.S32.HI R3, RZ, 0x1f, R29.reuse ;  /* 0x0000001fff037819 */ /* 0x100fe2000001141d */
[C-C-:B------:R-:W-:Y:S01]  /*0110*/  IMAD.HI R4, R29.reuse, -0x7df7df7d, R28.reuse ;  /* 0x820820831d047827 */ /* 0x140fe200078e021c */
[----:B------:R-:W-:Y:S02]  /*0120*/  ISETP.GE.AND P0, PT, R29, 0x3e0400, PT ;  /* 0x003e04001d00780c */ /* 0x000fe40003f06270 */
[----:B------:R-:W-:Y:S01]  /*0130*/  LEA.HI R0, R3, R29, RZ, 0x6 ;  /* 0x0000001d03007211 */ /* 0x000fe200078f30ff */
[----:B------:R-:W-:Y:S01]  /*0140*/  IMAD.HI R28, R29, -0x7be77d73, R28 ;  /* 0x8418828d1d1c7827 */ /* 0x000fe200078e021c */
[----:B------:R-:W-:Y:S02]  /*0150*/  SHF.R.U32.HI R5, RZ, 0x1f, R4 ;  /* 0x0000001fff057819 */ /* 0x000fe40000011604 */
[----:B------:R-:W-:Y:S02]  /*0160*/  SHF.R.S32.HI R3, RZ, 0x6, R0 ;  /* 0x00000006ff037819 */ /* 0x000fe40000011400 */
[----:B------:R-:W-:Y:S01]  /*0170*/  LEA.HI.SX32 R5, R4, R5, 0x14 ;  /* 0x0000000504057211 */ /* 0x000fe200078fa2ff */
[----:B------:R-:W-:Y:S01]  /*0180*/  IMAD.MOV.U32 R4, RZ, RZ, RZ ;  /* 0x000000ffff047224 */ /* 0x000fe200078e00ff */
[----:B------:R-:W-:Y:S01]  /*0190*/  SHF.R.U32.HI R9, RZ, 0x1f, R28 ;  /* 0x0000001fff097819 */ /* 0x000fe2000001161c */
[----:B------:R-:W-:-:S03]  /*01a0*/  IMAD.HI R2, R3, -0x7df7df7d, R2 ;  /* 0x8208208303027827 */ /* 0x000fc600078e0202 */
[----:B------:R-:W-:Y:S02]  /*01b0*/  LEA.HI.SX32 R28, R28, R9, 0xd ;  /* 0x000000091c1c7211 */ /* 0x000fe400078f6aff */
[----:B------:R-:W-:-:S04]  /*01c0*/  SHF.R.U32.HI R7, RZ, 0x1f, R2 ;  /* 0x0000001fff077819 */ /* 0x000fc80000011602 */
[----:B------:R-:W-:Y:S01]  /*01d0*/  LEA.HI R7, R2, R7, RZ, 0x1a ;  /* 0x0000000702077211 */ /* 0x000fe200078fd0ff */
[----:B------:R-:W-:-:S04]  /*01e0*/  IMAD.HI R2, R5, -0x7df7df7d, R4 ;  /* 0x8208208305027827 */ /* 0x000fc800078e0204 */
[----:B------:R-:W-:Y:S01]  /*01f0*/  IMAD R7, R7, -0x7e, R3 ;  /* 0xffffff8207077824 */ /* 0x000fe200078e0203 */
[----:B------:R-:W-:-:S03]  /*0200*/  SHF.R.U32.HI R3, RZ, 0x1f, R2 ;  /* 0x0000001fff037819 */ /* 0x000fc60000011602 */
[----:B------:R-:W-:Y:S01]  /*0210*/  IMAD.SHL.U32 R7, R7, 0x80, RZ ;  /* 0x0000008007077824 */ /* 0x000fe200078e00ff */
[----:B------:R-:W-:Y:S02]  /*0220*/  LEA.HI R4, R2, R3, RZ, 0x1a ;  /* 0x0000000302047211 */ /* 0x000fe400078fd0ff */
[----:B------:R-:W-:Y:S01]  /*0230*/  LOP3.LUT R3, R0, 0xffffffc0, RZ, 0xc0, !PT ;  /* 0xffffffc000037812 */ /* 0x000fe200078ec0ff */
[----:B------:R-:W-:Y:S02]  /*0240*/  IMAD R28, R28, 0x3e8240, R7 ;  /* 0x003e82401c1c7824 */ /* 0x000fe400078e0207 */
[----:B------:R-:W-:Y:S02]  /*0250*/  IMAD R5, R4, -0x7e, R5 ;  /* 0xffffff8204057824 */ /* 0x000fe400078e0205 */
[----:B------:R-:W-:Y:S02]  /*0260*/  IMAD.IADD R24, R29, 0x1, -R3 ;  /* 0x000000011d187824 */ /* 0x000fe400078e0a03 */
[----:B------:R-:W-:-:S02]  /*0270*/  VIADD R27, R28, 0x40 ;  /* 0x000000401c1b7836 */ /* 0x000fc40000000000 */
[C---:B------:R-:W-:Y:S02]  /*0280*/  IMAD.IADD R0, R24.reuse, 0x1, R28 ;  /* 0x0000000118007824 */ /* 0x040fe400078e021c */
[----:B------:R-:W-:Y:S02]  /*0290*/  IMAD.IADD R2, R24, 0x1, R27 ;  /* 0x0000000118027824 */ /* 0x000fe400078e021b */
[C---:B------:R-:W-:Y:S02]  /*02a0*/  IMAD R0, R5.reuse, 0x7e80, R0 ;  /* 0x00007e8005007824 */ /* 0x040fe400078e0200 */
[----:B------:R-:W-:Y:S02]  /*02b0*/  IMAD R6, R5, 0x7e80, R2 ;  /* 0x00007e8005067824 */ /* 0x000fe400078e0202 */
[----:B--2---:R-:W-:-:S04]  /*02c0*/  IMAD.WIDE R2, R0, 0x4, R10 ;  /* 0x0000000400027825 */ /* 0x004fc800078e020a */
[----:B------:R-:W-:Y:S01]  /*02d0*/  IMAD.WIDE R6, R6, 0x4, R10 ;  /* 0x0000000406067825 */ /* 0x000fe200078e020a */
[----:B------:R-:W2:Y:S04]  /*02e0*/  @!P0 LDG.E.128 R12, desc[UR6][R2.64] ;  /* 0x00000006020c8981 */ /* 0x000ea8000c1e1d00 */
[----:B------:R-:W2:Y:S01]  /*02f0*/  @!P0 LDG.E.128 R16, desc[UR6][R6.64] ;  /* 0x0000000606108981 */ /* 0x000ea2000c1e1d00 */
[----:B------:R-:W-:Y:S01]  /*0300*/  VIADD R41, R28, 0x80 ;  /* 0x000000801c297836 */ /* 0x000fe20000000000 */
[----:B------:R-:W-:Y:S02]  /*0310*/  CS2R R20, SRZ ;  /* 0x0000000000147805 */ /* 0x000fe4000001ff00 */
[----:B------:R-:W-:Y:S01]  /*0320*/  CS2R R22, SRZ ;  /* 0x0000000000167805 */ /* 0x000fe2000001ff00 */
[----:B------:R-:W-:-:S04]  /*0330*/  IMAD.IADD R0, R24, 0x1, R41 ;  /* 0x0000000118007824 */ /* 0x000fc800078e0229 */
[----:B------:R-:W-:-:S04]  /*0340*/  IMAD R0, R5, 0x7e80, R0 ;  /* 0x00007e8005007824 */ /* 0x000fc800078e0200 */
[----:B------:R-:W-:-:S05]  /*0350*/  IMAD.WIDE R8, R0, 0x4, R10 ;  /* 0x0000000400087825 */ /* 0x000fca00078e020a */
[----:B------:R-:W3:Y:S01]  /*0360*/  @!P0 LDG.E.128 R20, desc[UR6][R8.64] ;  /* 0x0000000608148981 */ /* 0x000ee2000c1e1d00 */
[----:B------:R-:W-:-:S04]  /*0370*/  VIADD R48, R28, 0x3f40 ;  /* 0x00003f401c307836 */ /* 0x000fc80000000000 */
[----:B------:R-:W-:-:S04]  /*0380*/  IMAD.IADD R10, R24, 0x1, R48 ;  /* 0x00000001180a7824 */ /* 0x000fc800078e0230 */
[----:B------:R-:W-:Y:S01]  /*0390*/  IMAD R10, R5, 0x7e80, R10 ;  /* 0x00007e80050a7824 */ /* 0x000fe200078e020a */
[----:B--2---:R-:W-:Y:S02]  /*03a0*/  FSETP.GT.AND P2, PT, R16, R12, PT ;  /* 0x0000000c1000720b */ /* 0x004fe40003f44000 */
[----:B------:R-:W-:Y:S02]  /*03b0*/  FSETP.GT.AND P4, PT, R18, R14, PT ;  /* 0x0000000e1200720b */ /* 0x000fe40003f84000 */
[----:B------:R-:W-:Y:S02]  /*03c0*/  FSETP.GT.AND P5, PT, R17, R13, PT ;  /* 0x0000000d1100720b */ /* 0x000fe40003fa4000 */
[----:B------:R-:W-:Y:S02]  /*03d0*/  FSETP.NAN.AND P1, PT, R16, R16, PT ;  /* 0x000000101000720b */ /* 0x000fe40003f28000 */
[----:B------:R-:W-:Y:S02]  /*03e0*/  FSETP.GT.AND P3, PT, R19, R15, PT ;  /* 0x0000000f1300720b */ /* 0x000fe40003f64000 */
[----:B------:R-:W-:-:S02]  /*03f0*/  P2R R2, PR, RZ, 0x4 ;  /* 0x00000004ff027803 */ /* 0x000fc40000000000 */
[----:B------:R-:W-:Y:S02]  /*0400*/  P2R R4, PR, RZ, 0x8 ;  /* 0x00000008ff047803 */ /* 0x000fe40000000000 */
[----:B------:R-:W-:Y:S02]  /*0410*/  @!P2 SEL R16, R16, R12, P1 ;  /* 0x0000000c1010a207 */ /* 0x000fe40000800000 */
[C---:B------:R-:W-:Y:S02]  /*0420*/  FSETP.NAN.AND P1, PT, R18.reuse, R18, PT ;  /* 0x000000121200720b */ /* 0x040fe40003f28000 */
[C---:B------:R-:W-:Y:S02]  /*0430*/  FSETP.NAN.AND P2, PT, R17.reuse, R17, PT ;  /* 0x000000111100720b */ /* 0x040fe40003f48000 */
[----:B------:R-:W-:Y:S02]  /*0440*/  @!P4 SEL R18, R18, R14, P1 ;  /* 0x0000000e1212c207 */ /* 0x000fe40000800000 */
[----:B------:R-:W-:-:S02]  /*0450*/  @!P5 SEL R17, R17, R13, P2 ;  /* 0x0000000d1111d207 */ /* 0x000fc40001000000 */
[----:B---3--:R-:W-:Y:S02]  /*0460*/  FSETP.NAN.AND P1, PT, R23, R23, PT ;  /* 0x000000171700720b */ /* 0x008fe40003f28000 */
[C---:B------:R-:W-:Y:S01]  /*0470*/  FSETP.NAN.AND P2, PT, R19.reuse, R19, PT ;  /* 0x000000131300720b */ /* 0x040fe20003f48000 */
[----:B------:R-:W-:Y:S01]  /*0480*/  VIADD R52, R28, 0x3f80 ;  /* 0x00003f801c347836 */ /* 0x000fe20000000000 */
[----:B------:R-:W-:Y:S02]  /*0490*/  LOP3.LUT R35, R77, 0x4, R35, 0xfe, !PT ;  /* 0x000000044d237812 */ /* 0x000fe400078efe23 */
[----:B------:R-:W-:Y:S02]  /*04a0*/  @!P3 SEL R19, R19, R15, P2 ;  /* 0x0000000f1313b207 */ /* 0x000fe40001000000 */
[----:B------:R-:W-:Y:S02]  /*04b0*/  FSETP.GEU.AND P2, PT, R18, R22, PT ;  /* 0x000000161200720b */ /* 0x000fe40003f4e000 */
[----:B------:R-:W-:-:S02]  /*04c0*/  FSETP.GEU.AND P3, PT, R19, R23, PT ;  /* 0x000000171300720b */ /* 0x000fc40003f6e000 */
[----:B------:R-:W-:Y:S02]  /*04d0*/  P2R R8, PR, RZ, 0x4 ;  /* 0x00000004ff087803 */ /* 0x000fe40000000000 */
[----:B------:R-:W-:Y:S02]  /*04e0*/  @!P1 SEL R23, R23, R19, !P3 ;  /* 0x0000001317179207 */ /* 0x000fe40005800000 */
[----:B------:R-:W-:Y:S01]  /*04f0*/  FSETP.NAN.AND P1, PT, R22, R22, PT ;  /* 0x000000161600720b */ /* 0x000fe20003f28000 */
[C---:B------:R-:W-:Y:S01]  /*0500*/  VIADD R53, R28.reuse, 0x3fc0 ;  /* 0x00003fc01c357836 */ /* 0x040fe20000000000 */
[----:B------:R-:W-:Y:S01]  /*0510*/  SHF.R.S32.HI R13, RZ, 0x1f, R29 ;  /* 0x0000001fff0d7819 */ /* 0x000fe2000001141d */
[C---:B------:R-:W-:Y:S01]  /*0520*/  VIADD R42, R28.reuse, 0x7e80 ;  /* 0x00007e801c2a7836 */ /* 0x040fe20000000000 */
[----:B------:R-:W-:Y:S01]  /*0530*/  P2R R12, PR, RZ, 0x8 ;  /* 0x00000008ff0c7803 */ /* 0x000fe20000000000 */
[C---:B------:R-:W-:Y:S01]  /*0540*/  VIADD R40, R28.reuse, 0x7ec0 ;  /* 0x00007ec01c287836 */ /* 0x040fe20000000000 */
[----:B------:R-:W-:Y:S01]  /*0550*/  P2R R0, PR, RZ, 0x10 ;  /* 0x00000010ff007803 */ /* 0x000fe20000000000 */
[----:B------:R-:W-:Y:S01]  /*0560*/  VIADD R73, R28, 0x7f00 ;  /* 0x00007f001c497836 */ /* 0x000fe20000000000 */
[----:B------:R-:W-:-:S05]  /*0570*/  P2R R11, PR, RZ, 0x20 ;  /* 0x00000020ff0b7803 */ /* 0x000fca0000000000 */
[----:B------:R-:W-:Y:S02]  /*0580*/  @!P1 SEL R22, R22, R18, !P2 ;  /* 0x0000001216169207 */ /* 0x000fe40005000000 */
[----:B------:R-:W-:Y:S02]  /*0590*/  CS2R R18, SRZ ;  /* 0x0000000000127805 */ /* 0x000fe4000001ff00 */
[-C--:B------:R-:W-:Y:S02]  /*05a0*/  FSETP.NAN.AND P1, PT, R21, R21.reuse, PT ;  /* 0x000000151500720b */ /* 0x080fe40003f28000 */
[----:B------:R-:W-:-:S04]  /*05b0*/  FSETP.GEU.AND P2, PT, R17, R21, PT ;  /* 0x000000151100720b */ /* 0x000fc80003f4e000 */
[----:B------:R-:W-:-:S07]  /*05c0*/  P2R R6, PR, RZ, 0x4 ;  /* 0x00000004ff067803 */ /* 0x000fce0000000000 */
[----:B------:R-:W-:Y:S02]  /*05d0*/  @!P1 SEL R21, R21, R17, !P2 ;  /* 0x0000001115159207 */ /* 0x000fe40005000000 */
[-C--:B------:R-:W-:Y:S02]  /*05e0*/  FSETP.GEU.AND P2, PT, R16, R20.reuse, PT ;  /* 0x000000141000720b */ /* 0x080fe40003f4e000 */
[----:B------:R-:W-:Y:S02]  /*05f0*/  FSETP.NAN.AND P1, PT, R20, R20, PT ;  /* 0x000000141400720b */ /* 0x000fe40003f28000 */
[----:B------:R-:W-:-:S05]  /*0600*/  P2R R7, PR, RZ, 0x4 ;  /* 0x00000004ff077803 */ /* 0x000fca0000000000 */
[----:B------:R0:W-:Y:S06]  /*0610*/  STL.64 [R1], R6 ;  /* 0x0000000601007387 */ /* 0x0001ec0000100a00 */
[----:B------:R-:W-:Y:S02]  /*0620*/  @!P1 SEL R20, R20, R16, !P2 ;  /* 0x0000001014149207 */ /* 0x000fe40005000000 */
[----:B------:R-:W-:Y:S01]  /*0630*/  CS2R R16, SRZ ;  /* 0x0000000000107805 */ /* 0x000fe2000001ff00 */
[----:B0-----:R-:W0:Y:S02]  /*0640*/  LDC.64 R6, c[0x0][0x210] ;  /* 0x00008400ff067b82 */ /* 0x001e240000000a00 */
[----:B0-----:R-:W-:-:S05]  /*0650*/  IMAD.WIDE R14, R10, 0x4, R6 ;  /* 0x000000040a0e7825 */ /* 0x001fca00078e0206 */
[----:B------:R0:W2:Y:S02]  /*0660*/  @!P0 LDG.E.128 R16, desc[UR6][R14.64] ;  /* 0x000000060e108981 */ /* 0x0000a4000c1e1d00 */
[----:B0-----:R-:W-:-:S04]  /*0670*/  IMAD.IADD R14, R24, 0x1, R52 ;  /* 0x00000001180e7824 */ /* 0x001fc800078e0234 */
[----:B------:R-:W-:-:S04]  /*0680*/  IMAD R14, R5, 0x7e80, R14 ;  /* 0x00007e80050e7824 */ /* 0x000fc800078e020e */
[----:B------:R-:W-:Y:S01]  /*0690*/  IMAD.WIDE R14, R14, 0x4, R6 ;  /* 0x000000040e0e7825 */ /* 0x000fe200078e0206 */
[-C--:B--2---:R-:W-:Y:S02]  /*06a0*/  FSETP.NAN.AND P1, PT, R16, R16.reuse, PT ;  /* 0x000000101000720b */ /* 0x084fe40003f28000 */
[----:B------:R-:W-:-:S04]  /*06b0*/  FSETP.GEU.AND P2, PT, R20, R16, PT ;  /* 0x000000101400720b */ /* 0x000fc80003f4e000 */
[----:B------:R-:W-:-:S07]  /*06c0*/  P2R R10, PR, RZ, 0x4 ;  /* 0x00000004ff0a7803 */ /* 0x000fce0000000000 */
[----:B------:R-:W-:Y:S02]  /*06d0*/  @!P1 SEL R16, R16, R20, !P2 ;  /* 0x0000001410109207 */ /* 0x000fe40005000000 */
[-C--:B------:R-:W-:Y:S02]  /*06e0*/  FSETP.NAN.AND P1, PT, R17, R17.reuse, PT ;  /* 0x000000111100720b */ /* 0x080fe40003f28000 */
[----:B------:R-:W-:-:S04]  /*06f0*/  FSETP.GEU.AND P2, PT, R21, R17, PT ;  /* 0x000000111500720b */ /* 0x000fc80003f4e000 */
[----:B------:R-:W-:-:S07]  /*0700*/  P2R R9, PR, RZ, 0x4 ;  /* 0x00000004ff097803 */ /* 0x000fce0000000000 */
[----:B------:R-:W-:Y:S02]  /*0710*/  @!P1 SEL R17, R17, R21, !P2 ;  /* 0x0000001511119207 */ /* 0x000fe40005000000 */
[----:B------:R-:W-:Y:S02]  /*0720*/  CS2R R20, SRZ ;  /* 0x0000000000147805 */ /* 0x000fe4000001ff00 */
[-C--:B------:R-:W-:Y:S02]  /*0730*/  FSETP.NAN.AND P1, PT, R18, R18.reuse, PT ;  /* 0x000000121200720b */ /* 0x080fe40003f28000 */
[----:B------:R-:W-:-:S04]  /*0740*/  FSETP.GEU.AND P2, PT, R22, R18, PT ;  /* 0x000000121600720b */ /* 0x000fc80003f4e000 */
[----:B------:R-:W-:-:S07]  /*0750*/  P2R R76, PR, RZ, 0x4 ;  /* 0x00000004ff4c7803 */ /* 0x000fce0000000000 */
[----:B------:R-:W-:Y:S02]  /*0760*/  @!P1 SEL R18, R18, R22, !P2 ;  /* 0x0000001612129207 */ /* 0x000fe40005000000 */
[-C--:B------:R-:W-:Y:S02]  /*0770*/  FSETP.NAN.AND P1, PT, R19, R19.reuse, PT ;  /* 0x000000131300720b */ /* 0x080fe40003f28000 */
[----:B------:R-:W-:-:S04]  /*0780*/  FSETP.GEU.AND P2, PT, R23, R19, PT ;  /* 0x000000131700720b */ /* 0x000fc80003f4e000 */
[----:B------:R-:W-:-:S07]  /*0790*/  P2R R75, PR, RZ, 0x4 ;  /* 0x00000004ff4b7803 */ /* 0x000fce0000000000 */
[----:B------:R-:W-:Y:S02]  /*07a0*/  @!P1 SEL R19, R19, R23, !P2 ;  /* 0x0000001713139207 */ /* 0x000fe40005000000 */
[----:B------:R-:W-:-:S06]  /*07b0*/  CS2R R22, SRZ ;  /* 0x0000000000167805 */ /* 0x000fcc000001ff00 */
[----:B------:R0:W2:Y:S01]  /*07c0*/  @!P0 LDG.E.128 R20, desc[UR6][R14.64] ;  /* 0x000000060e148981 */ /* 0x0000a2000c1e1d00 */
[----:B------:R-:W-:-:S04]  /*07d0*/  IMAD.IADD R24, R24, 0x1, R53 ;  /* 0x0000000118187824 */ /* 0x000fc800078e0235 */
[----:B0-----:R-:W-:-:S04]  /*07e0*/  IMAD R14, R5, 0x7e80, R24 ;  /* 0x00007e80050e7824 */ /* 0x001fc800078e0218 */
        /* <DEDUP_REMOVED lines=20> */
[----:B------:R-:W-:-:S04]  /*0930*/  LEA.HI R13, R13, R29, RZ, 0x6 ;  /* 0x0000001d0d0d7211 */ /* 0x000fc800078f30ff */
[----:B------:R-:W-:-:S05]  /*0940*/  LOP3.LUT R13, R13, 0xffffffc0, RZ, 0xc0, !PT ;  /* 0xffffffc00d0d7812 */ /* 0x000fca00078ec0ff */
[----:B------:R-:W-:-:S04]  /*0950*/  IMAD.IADD R30, R29, 0x1, -R13 ;  /* 0x000000011d1e7824 */ /* 0x000fc800078e0a0d */
        /* <DEDUP_REMOVED lines=21> */
[----:B------:R-:W2:Y:S02]  /*0ab0*/  @!P0 LDG.E.128 R20, desc[UR6][R14.64] ;  /* 0x000000060e148981 */ /* 0x000ea4000c1e1d00 */
[-C--:B--2---:R-:W-:Y:S02]  /*0ac0*/  FSETP.NAN.AND P1, PT, R23, R23.reuse, PT ;  /* 0x000000171700720b */ /* 0x084fe40003f28000 */
[----:B------:R-:W-:-:S04]  /*0ad0*/  FSETP.GEU.AND P2, PT, R19, R23, PT ;  /* 0x000000171300720b */ /* 0x000fc80003f4e000 */
[----:B------:R-:W-:-:S07]  /*0ae0*/  P2R R60, PR, RZ, 0x4 ;  /* 0x00000004ff3c7803 */ /* 0x000fce0000000000 */
[----:B------:R-:W-:Y:S02]  /*0af0*/  @!P1 SEL R23, R23, R19, !P2 ;  /* 0x0000001317179207 */ /* 0x000fe40005000000 */
[-C--:B------:R-:W-:Y:S02]  /*0b00*/  FSETP.NAN.AND P1, PT, R22, R22.reuse, PT ;  /* 0x000000161600720b */ /* 0x080fe40003f28000 */
[----:B------:R-:W-:-:S04]  /*0b10*/  FSETP.GEU.AND P2, PT, R18, R22, PT ;  /* 0x000000161200720b */ /* 0x000fc80003f4e000 */
[----:B------:R-:W-:-:S07]  /*0b20*/  P2R R13, PR, RZ, 0x4 ;  /* 0x00000004ff0d7803 */ /* 0x000fce0000000000 */
[----:B------:R-:W-:Y:S01]  /*0b30*/  @!P1 SEL R22, R22, R18, !P2 ;  /* 0x0000001216169207 */ /* 0x000fe20005000000 */
[----:B------:R-:W-:Y:S01]  /*0b40*/  IMAD.IADD R18, R30, 0x1, R40 ;  /* 0x000000011e127824 */ /* 0x000fe200078e0228 */
[-C--:B------:R-:W-:Y:S02]  /*0b50*/  FSETP.NAN.AND P1, PT, R21, R21.reuse, PT ;  /* 0x000000151500720b */ /* 0x080fe40003f28000 */
[----:B------:R-:W-:Y:S01]  /*0b60*/  FSETP.GEU.AND P2, PT, R17, R21, PT ;  /* 0x000000151100720b */ /* 0x000fe20003f4e000 */
[----:B------:R-:W-:Y:S01]  /*0b70*/  IMAD R24, R5, 0x7e80, R18 ;  /* 0x00007e8005187824 */ /* 0x000fe200078e0212 */
[----:B------:R-:W-:Y:S02]  /*0b80*/  CS2R R18, SRZ ;  /* 0x0000000000127805 */ /* 0x000fe4000001ff00 */
[----:B------:R-:W-:Y:S01]  /*0b90*/  P2R R14, PR, RZ, 0x4 ;  /* 0x00000004ff0e7803 */ /* 0x000fe20000000000 */
[----:B------:R-:W-:-:S06]  /*0ba0*/  IMAD.WIDE R24, R24, 0x4, R6 ;  /* 0x0000000418187825 */ /* 0x000fcc00078e0206 */
[----:B------:R-:W-:Y:S02]  /*0bb0*/  @!P1 SEL R21, R21, R17, !P2 ;  /* 0x0000001115159207 */ /* 0x000fe40005000000 */
[-C--:B------:R-:W-:Y:S02]  /*0bc0*/  FSETP.NAN.AND P1, PT, R20, R20.reuse, PT ;  /* 0x000000141400720b */ /* 0x080fe40003f28000 */
[----:B------:R-:W-:-:S04]  /*0bd0*/  FSETP.GEU.AND P2, PT, R16, R20, PT ;  /* 0x000000141000720b */ /* 0x000fc80003f4e000 */
[----:B------:R-:W-:-:S07]  /*0be0*/  P2R R15, PR, RZ, 0x4 ;  /* 0x00000004ff0f7803 */ /* 0x000fce0000000000 */
[----:B------:R-:W-:Y:S02]  /*0bf0*/  @!P1 SEL R20, R20, R16, !P2 ;  /* 0x0000001014149207 */ /* 0x000fe40005000000 */
[----:B------:R-:W-:-:S06]  /*0c00*/  CS2R R16, SRZ ;  /* 0x0000000000107805 */ /* 0x000fcc000001ff00 */
[----:B------:R0:W2:Y:S02]  /*0c10*/  @!P0 LDG.E.128 R16, desc[UR6][R24.64] ;  /* 0x0000000618108981 */ /* 0x0000a4000c1e1d00 */
[----:B0-----:R-:W-:Y:S02]  /*0c20*/  CS2R R24, SRZ ;  /* 0x0000000000187805 */ /* 0x001fe4000001ff00 */
[-C--:B--2---:R-:W-:Y:S02]  /*0c30*/  FSETP.NAN.AND P1, PT, R16, R16.reuse, PT ;  /* 0x000000101000720b */ /* 0x084fe40003f28000 */
[----:B------:R-:W-:-:S04]  /*0c40*/  FSETP.GEU.AND P2, PT, R20, R16, PT ;  /* 0x000000101400720b */ /* 0x000fc80003f4e000 */
[----:B------:R-:W-:-:S07]  /*0c50*/  P2R R31, PR, RZ, 0x4 ;  /* 0x00000004ff1f7803 */ /* 0x000fce0000000000 */
[----:B------:R-:W-:Y:S02]  /*0c60*/  @!P1 SEL R16, R16, R20, !P2 ;  /* 0x0000001410109207 */ /* 0x000fe40005000000 */
[-C--:B------:R-:W-:Y:S02]  /*0c70*/  FSETP.NAN.AND P1, PT, R17, R17.reuse, PT ;  /* 0x000000111100720b */ /* 0x080fe40003f28000 */
[----:B------:R-:W-:Y:S02]  /*0c80*/  FSETP.GEU.AND P2, PT, R21, R17, PT ;  /* 0x000000111500720b */ /* 0x000fe40003f4e000 */
[----:B------:R-:W-:Y:S02]  /*0c90*/  SHF.R.S32.HI R20, RZ, 0x15, R26 ;  /* 0x00000015ff147819 */ /* 0x000fe4000001141a */
[----:B------:R-:W-:Y:S02]  /*0ca0*/  P2R R32, PR, RZ, 0x4 ;  /* 0x00000004ff207803 */ /* 0x000fe40000000000 */
[----:B------:R-:W-:-:S04]  /*0cb0*/  SGXT R20, R20, 0x1 ;  /* 0x000000011414781a */ /* 0x000fc80000000200 */
[----:B------:R-:W-:Y:S02]  /*0cc0*/  LEA.HI R20, R20, R35, RZ, 0x6 ;  /* 0x0000002314147211 */ /* 0x000fe400078f30ff */
[----:B------:R-:W-:Y:S02]  /*0cd0*/  @!P1 SEL R17, R17, R21, !P2 ;  /* 0x0000001511119207 */ /* 0x000fe40005000000 */
[-C--:B------:R-:W-:Y:S02]  /*0ce0*/  FSETP.NAN.AND P1, PT, R18, R18.reuse, PT ;  /* 0x000000121200720b */ /* 0x080fe40003f28000 */
[----:B------:R-:W-:Y:S02]  /*0cf0*/  FSETP.GEU.AND P2, PT, R22, R18, PT ;  /* 0x000000121600720b */ /* 0x000fe40003f4e000 */
[----:B------:R-:W-:Y:S02]  /*0d00*/  LOP3.LUT R20, R20, 0xffffffc0, RZ, 0xc0, !PT ;  /* 0xffffffc014147812 */ /* 0x000fe400078ec0ff */
[----:B------:R-:W-:-:S03]  /*0d10*/  P2R R33, PR, RZ, 0x4 ;  /* 0x00000004ff217803 */ /* 0x000fc60000000000 */
[----:B------:R-:W-:Y:S01]  /*0d20*/  IMAD.IADD R35, R35, 0x1, -R20 ;  /* 0x0000000123237824 */ /* 0x000fe200078e0a14 */
[----:B------:R-:W-:-:S03]  /*0d30*/  CS2R R20, SRZ ;  /* 0x0000000000147805 */ /* 0x000fc6000001ff00 */
[----:B------:R-:W-:Y:S01]  /*0d40*/  @!P1 SEL R18, R18, R22, !P2 ;  /* 0x0000001612129207 */ /* 0x000fe20005000000 */
[----:B------:R-:W-:Y:S01]  /*0d50*/  IMAD.IADD R26, R35, 0x1, R28 ;  /* 0x00000001231a7824 */ /* 0x000fe200078e021c */
[-C--:B------:R-:W-:Y:S01]  /*0d60*/  FSETP.NAN.AND P1, PT, R19, R19.reuse, PT ;  /* 0x000000131300720b */ /* 0x080fe20003f28000 */
[----:B------:R-:W-:Y:S01]  /*0d70*/  IMAD.IADD R38, R35, 0x1, R27 ;  /* 0x0000000123267824 */ /* 0x000fe200078e021b */
[----:B------:R-:W-:Y:S01]  /*0d80*/  FSETP.GEU.AND P2, PT, R23, R19, PT ;  /* 0x000000131700720b */ /* 0x000fe20003f4e000 */
[C---:B------:R-:W-:Y:S01]  /*0d90*/  IMAD R36, R5.reuse, 0x7e80, R26 ;  /* 0x00007e8005247824 */ /* 0x040fe200078e021a */
[----:B------:R-:W-:Y:S01]  /*0da0*/  CS2R R26, SRZ ;  /* 0x00000000001a7805 */ /* 0x000fe2000001ff00 */
[----:B------:R-:W-:Y:S01]  /*0db0*/  IMAD R38, R5, 0x7e80, R38 ;  /* 0x00007e8005267824 */ /* 0x000fe200078e0226 */
[----:B------:R-:W-:Y:S01]  /*0dc0*/  P2R R34, PR, RZ, 0x4 ;  /* 0x00000004ff227803 */ /* 0x000fe20000000000 */
[----:B------:R-:W-:-:S04]  /*0dd0*/  IMAD.WIDE R36, R36, 0x4, R6 ;  /* 0x0000000424247825 */ /* 0x000fc800078e0206 */
[----:B------:R-:W-:Y:S02]  /*0de0*/  IMAD.WIDE R38, R38, 0x4, R6 ;  /* 0x0000000426267825 */ /* 0x000fe400078e0206 */
[----:B------:R-:W-:Y:S02]  /*0df0*/  @!P1 SEL R19, R19, R23, !P2 ;  /* 0x0000001713139207 */ /* 0x000fe40005000000 */
[----:B------:R-:W-:Y:S01]  /*0e00*/  CS2R R22, SRZ ;  /* 0x0000000000167805 */ /* 0x000fe2000001ff00 */
[----:B------:R-:W2:Y:S05]  /*0e10*/  @!P0 LDG.E.128 R24, desc[UR6][R38.64] ;  /* 0x0000000626188981 */ /* 0x000eaa000c1e1d00 */
[----:B------:R-:W2:Y:S02]  /*0e20*/  @!P0 LDG.E.128 R20, desc[UR6][R36.64] ;  /* 0x0000000624148981 */ /* 0x000ea4000c1e1d00 */
[----:B--2---:R-:W-:-:S02]  /*0e30*/  FSETP.GT.AND P2, PT, R24, R20, PT ;  /* 0x000000141800720b */ /* 0x004fc40003f44000 */
[----:B------:R-:W-:Y:S02]  /*0e40*/  FSETP.NAN.AND P1, PT, R24, R24, PT ;  /* 0x000000181800720b */ /* 0x000fe40003f28000 */
[----:B------:R-:W-:-:S09]  /*0e50*/  P2R R36, PR, RZ, 0x4 ;  /* 0x00000004ff247803 */ /* 0x000fd20000000000 */
[----:B------:R-:W-:Y:S02]  /*0e60*/  @!P2 SEL R24, R24, R20, P1 ;  /* 0x000000141818a207 */ /* 0x000fe40000800000 */
[C---:B------:R-:W-:Y:S02]  /*0e70*/  FSETP.GT.AND P2, PT, R25.reuse, R21, PT ;  /* 0x000000151900720b */ /* 0x040fe40003f44000 */
[----:B------:R-:W-:Y:S02]  /*0e80*/  FSETP.NAN.AND P1, PT, R25, R25, PT ;  /* 0x000000191900720b */ /* 0x000fe40003f28000 */
[----:B------:R-:W-:-:S09]  /*0e90*/  P2R R37, PR, RZ, 0x4 ;  /* 0x00000004ff257803 */ /* 0x000fd20000000000 */
[----:B------:R-:W-:Y:S02]  /*0ea0*/  @!P2 SEL R25, R25, R21, P1 ;  /* 0x000000151919a207 */ /* 0x000fe40000800000 */
[C---:B------:R-:W-:Y:S02]  /*0eb0*/  FSETP.GT.AND P2, PT, R26.reuse, R22, PT ;  /* 0x000000161a00720b */ /* 0x040fe40003f44000 */
[----:B------:R-:W-:Y:S02]  /*0ec0*/  FSETP.NAN.AND P1, PT, R26, R26, PT ;  /* 0x0000001a1a00720b */ /* 0x000fe40003f28000 */
[----:B------:R-:W-:-:S09]  /*0ed0*/  P2R R38, PR, RZ, 0x4 ;  /* 0x00000004ff267803 */ /* 0x000fd20000000000 */
[----:B------:R-:W-:Y:S02]  /*0ee0*/  @!P2 SEL R26, R26, R22, P1 ;  /* 0x000000161a1aa207 */ /* 0x000fe40000800000 */
[----:B------:R-:W-:Y:S01]  /*0ef0*/  FSETP.GT.AND P2, PT, R27, R23, PT ;  /* 0x000000171b00720b */ /* 0x000fe20003f44000 */
[----:B------:R-:W-:Y:S01]  /*0f00*/  IMAD.IADD R22, R35, 0x1, R41 ;  /* 0x0000000123167824 */ /* 0x000fe200078e0229 */
[----:B------:R-:W-:-:S03]  /*0f10*/  FSETP.NAN.AND P1, PT, R27, R27, PT ;  /* 0x0000001b1b00720b */ /* 0x000fc60003f28000 */
[----:B------:R-:W-:Y:S01]  /*0f20*/  IMAD R44, R5, 0x7e80, R22 ;  /* 0x00007e80052c7824 */ /* 0x000fe200078e0216 */
[----:B------:R-:W-:-:S03]  /*0f30*/  CS2R R20, SRZ ;  /* 0x0000000000147805 */ /* 0x000fc6000001ff00 */
[----:B------:R-:W-:-:S04]  /*0f40*/  IMAD.WIDE R44, R44, 0x4, R6 ;  /* 0x000000042c2c7825 */ /* 0x000fc800078e0206 */
[----:B------:R-:W-:Y:S02]  /*0f50*/  @!P2 SEL R27, R27, R23, P1 ;  /* 0x000000171b1ba207 */ /* 0x000fe40000800000 */
[----:B------:R-:W-:-:S06]  /*0f60*/  CS2R R22, SRZ ;  /* 0x0000000000167805 */ /* 0x000fcc000001ff00 */
[----:B------:R0:W2:Y:S01]  /*0f70*/  @!P0 LDG.E.128 R20, desc[UR6][R44.64] ;  /* 0x000000062c148981 */ /* 0x0000a2000c1e1d00 */
[----:B------:R-:W-:Y:S01]  /*0f80*/  P2R R39, PR, RZ, 0x4 ;  /* 0x00000004ff277803 */ /* 0x000fe20000000000 */
[----:B------:R-:W-:-:S04]  /*0f90*/  IMAD.IADD R48, R35, 0x1, R48 ;  /* 0x0000000123307824 */ /* 0x000fc800078e0230 */
[----:B0-----:R-:W-:-:S04]  /*0fa0*/  IMAD R44, R5, 0x7e80, R48 ;  /* 0x00007e80052c7824 */ /* 0x001fc800078e0230 */
[----:B------:R-:W-:Y:S01]  /*0fb0*/  IMAD.WIDE R44, R44, 0x4, R6 ;  /* 0x000000042c2c7825 */ /* 0x000fe200078e0206 */
[-C--:B--2---:R-:W-:Y:S02]  /*0fc0*/  FSETP.NAN.AND P1, PT, R23, R23.reuse, PT ;  /* 0x000000171700720b */ /* 0x084fe40003f28000 */
[----:B------:R-:W-:-:S11]  /*0fd0*/  FSETP.GEU.AND P2, PT, R27, R23, PT ;  /* 0x000000171b00720b */ /* 0x000fd60003f4e000 */
[----:B------:R-:W-:Y:S02]  /*0fe0*/  @!P1 SEL R23, R23, R27, !P2 ;  /* 0x0000001b17179207 */ /* 0x000fe40005000000 */
[-C--:B------:R-:W-:Y:S02]  /*0ff0*/  FSETP.NAN.AND P1, PT, R22, R22.reuse, PT ;  /* 0x000000161600720b */ /* 0x080fe40003f28000 */
[----:B------:R-:W-:Y:S02]  /*1000*/  P2R R41, PR, RZ, 0x4 ;  /* 0x00000004ff297803 */ /* 0x000fe40000000000 */
[----:B------:R-:W-:-:S09]  /*1010*/  FSETP.GEU.AND P2, PT, R26, R22, PT ;  /* 0x000000161a00720b */ /* 0x000fd20003f4e000 */
[----:B------:R-:W-:Y:S02]  /*1020*/  @!P1 SEL R22, R22, R26, !P2 ;  /* 0x0000001a16169207 */ /* 0x000fe40005000000 */
[-C--:B------:R-:W-:Y:S02]  /*1030*/  FSETP.NAN.AND P1, PT, R21, R21.reuse, PT ;  /* 0x000000151500720b */ /* 0x080fe40003f28000 */
[----:B------:R-:W-:Y:S02]  /*1040*/  P2R R43, PR, RZ, 0x4 ;  /* 0x00000004ff2b7803 */ /* 0x000fe40000000000 */
[----:B------:R-:W-:-:S09]  /*1050*/  FSETP.GEU.AND P2, PT, R25, R21, PT ;  /* 0x000000151900720b */ /* 0x000fd20003f4e000 */
[----:B------:R-:W-:Y:S02]  /*1060*/  @!P1 SEL R21, R21, R25, !P2 ;  /* 0x0000001915159207 */ /* 0x000fe40005000000 */
[-C--:B------:R-:W-:Y:S02]  /*1070*/  FSETP.NAN.AND P1, PT, R20, R20.reuse, PT ;  /* 0x000000141400720b */ /* 0x080fe40003f28000 */
[----:B------:R-:W-:Y:S02]  /*1080*/  P2R R46, PR, RZ, 0x4 ;  /* 0x00000004ff2e7803 */ /* 0x000fe40000000000 */
[----:B------:R-:W-:Y:S02]  /*1090*/  FSETP.GEU.AND P2, PT, R24, R20, PT ;  /* 0x000000141800720b */ /* 0x000fe40003f4e000 */
[----:B------:R-:W-:-:S07]  /*10a0*/  CS2R R26, SRZ ;  /* 0x00000000001a7805 */ /* 0x000fce000001ff00 */
[----:B------:R-:W-:Y:S02]  /*10b0*/  @!P1 SEL R20, R20, R24, !P2 ;  /* 0x0000001814149207 */ /* 0x000fe40005000000 */
        /* <DEDUP_REMOVED lines=23> */
[----:B------:R-:W2:Y:S01]  /*1230*/  @!P0 LDG.E.128 R20, desc[UR6][R44.64] ;  /* 0x000000062c148981 */ /* 0x000ea2000c1e1d00 */
[----:B------:R-:W-:Y:S02]  /*1240*/  P2R R51, PR, RZ, 0x4 ;  /* 0x00000004ff337803 */ /* 0x000fe40000000000 */
        /* <DEDUP_REMOVED lines=9> */
[----:B------:R-:W-:Y:S01]  /*12e0*/  FSETP.GEU.AND P2, PT, R25, R21, PT ;  /* 0x000000151900720b */ /* 0x000fe20003f4e000 */
[----:B------:R-:W-:-:S08]  /*12f0*/  IMAD.IADD R26, R35, 0x1, R53 ;  /* 0x00000001231a7824 */ /* 0x000fd000078e0235 */
[----:B------:R-:W-:Y:S02]  /*1300*/  @!P1 SEL R21, R21, R25, !P2 ;  /* 0x0000001915159207 */ /* 0x000fe40005000000 */
[-C--:B------:R-:W-:Y:S02]  /*1310*/  FSETP.NAN.AND P1, PT, R20, R20.reuse, PT ;  /* 0x000000141400720b */ /* 0x080fe40003f28000 */
[----:B------:R-:W-:Y:S02]  /*1320*/  P2R R55, PR, RZ, 0x4 ;  /* 0x00000004ff377803 */ /* 0x000fe40000000000 */
[----:B------:R-:W-:Y:S01]  /*1330*/  FSETP.GEU.AND P2, PT, R24, R20, PT ;  /* 0x000000141800720b */ /* 0x000fe20003f4e000 */
[----:B------:R-:W-:Y:S01]  /*1340*/  IMAD R44, R5, 0x7e80, R26 ;  /* 0x00007e80052c7824 */ /* 0x000fe200078e021a */
[----:B------:R-:W-:-:S03]  /*1350*/  CS2R R26, SRZ ;  /* 0x00000000001a7805 */ /* 0x000fc6000001ff00 */
[----:B------:R-:W-:-:S04]  /*1360*/  IMAD.WIDE R44, R44, 0x4, R6 ;  /* 0x000000042c2c7825 */ /* 0x000fc800078e0206 */
[----:B------:R-:W-:Y:S02]  /*1370*/  @!P1 SEL R20, R20, R24, !P2 ;  /* 0x0000001814149207 */ /* 0x000fe40005000000 */
[----:B------:R-:W-:-:S06]  /*1380*/  CS2R R24, SRZ ;  /* 0x0000000000187805 */ /* 0x000fcc000001ff00 */
[----:B------:R0:W2:Y:S01]  /*1390*/  @!P0 LDG.E.128 R24, desc[UR6][R44.64] ;  /* 0x000000062c188981 */ /* 0x0000a2000c1e1d00 */
[----:B------:R-:W-:Y:S01]  /*13a0*/  P2R R56, PR, RZ, 0x4 ;  /* 0x00000004ff387803 */ /* 0x000fe20000000000 */
[----:B------:R-:W-:-:S04]  /*13b0*/  IMAD.IADD R42, R35, 0x1, R42 ;  /* 0x00000001232a7824 */ /* 0x000fc800078e022a */
[----:B------:R-:W-:-:S04]  /*13c0*/  IMAD R42, R5, 0x7e80, R42 ;  /* 0x00007e80052a7824 */ /* 0x000fc800078e022a */
[----:B0-----:R-:W-:Y:S01]  /*13d0*/  IMAD.WIDE R44, R42, 0x4, R6 ;  /* 0x000000042a2c7825 */ /* 0x001fe200078e0206 */
        /* <DEDUP_REMOVED lines=41> */
[----:B0-----:R-:W-:-:S04]  /*1670*/  IMAD.IADD R44, R30, 0x1, R73 ;  /* 0x000000011e2c7824 */ /* 0x001fc800078e0249 */
[----:B------:R-:W-:-:S04]  /*1680*/  IMAD R44, R5, 0x7e80, R44 ;  /* 0x00007e80052c7824 */ /* 0x000fc800078e022c */
[----:B------:R-:W-:Y:S02]  /*1690*/  IMAD.WIDE R44, R44, 0x4, R6 ;  /* 0x000000042c2c7825 */ /* 0x000fe400078e0206 */
[----:B------:R-:W3:Y:S01]  /*16a0*/  LDL.LU.64 R6, [R1] ;  /* 0x0000000001067983 */ /* 0x000ee20000300a00 */
[-C--:B--2---:R-:W-:Y:S02]  /*16b0*/  FSETP.NAN.AND P1, PT, R24, R24.reuse, PT ;  /* 0x000000181800720b */ /* 0x084fe40003f28000 */
[----:B------:R-:W-:Y:S02]  /*16c0*/  FSETP.NAN.AND P3, PT, R25, R25, PT ;  /* 0x000000191900720b */ /* 0x000fe40003f68000 */
[----:B------:R-:W-:-:S09]  /*16d0*/  FSETP.GEU.AND P2, PT, R20, R24, PT ;  /* 0x000000181400720b */ /* 0x000fd20003f4e000 */
[----:B------:R-:W-:Y:S02]  /*16e0*/  @!P1 SEL R24, R24, R20, !P2 ;  /* 0x0000001418189207 */ /* 0x000fe40005000000 */
[----:B------:R-:W-:-:S04]  /*16f0*/  FSETP.GEU.AND P1, PT, R21, R25, PT ;  /* 0x000000191500720b */ /* 0x000fc80003f2e000 */
[----:B------:R-:W-:Y:S02]  /*1700*/  @!P3 SEL R25, R25, R21, !P1 ;  /* 0x000000151919b207 */ /* 0x000fe40004800000 */
[-C--:B------:R-:W-:Y:S02]  /*1710*/  FSETP.NAN.AND P3, PT, R26, R26.reuse, PT ;  /* 0x0000001a1a00720b */ /* 0x080fe40003f68000 */
[----:B------:R-:W-:Y:S02]  /*1720*/  FSETP.GEU.AND P4, PT, R22, R26, PT ;  /* 0x0000001a1600720b */ /* 0x000fe40003f8e000 */
[----:B------:R-:W-:-:S09]  /*1730*/  P2R R67, PR, RZ, 0x2 ;  /* 0x00000002ff437803 */ /* 0x000fd20000000000 */
[----:B------:R-:W-:Y:S02]  /*1740*/  @!P3 SEL R26, R26, R22, !P4 ;  /* 0x000000161a1ab207 */ /* 0x000fe40006000000 */
[-C--:B------:R-:W-:Y:S02]  /*1750*/  FSETP.NAN.AND P3, PT, R27, R27.reuse, PT ;  /* 0x0000001b1b00720b */ /* 0x080fe40003f68000 */
[----:B------:R-:W-:Y:S02]  /*1760*/  FSETP.GEU.AND P1, PT, R23, R27, PT ;  /* 0x0000001b1700720b */ /* 0x000fe40003f2e000 */
[----:B------:R-:W-:-:S09]  /*1770*/  CS2R R20, SRZ ;  /* 0x0000000000147805 */ /* 0x000fd2000001ff00 */
[----:B------:R-:W-:Y:S02]  /*1780*/  @!P3 SEL R27, R27, R23, !P1 ;  /* 0x000000171b1bb207 */ /* 0x000fe40004800000 */
[----:B------:R-:W-:-:S06]  /*1790*/  CS2R R22, SRZ ;  /* 0x0000000000167805 */ /* 0x000fcc000001ff00 */
[----:B------:R-:W2:Y:S01]  /*17a0*/  @!P0 LDG.E.128 R20, desc[UR6][R44.64] ;  /* 0x000000062c148981 */ /* 0x000ea2000c1e1d00 */
[----:B------:R-:W-:Y:S02]  /*17b0*/  P2R R69, PR, RZ, 0x2 ;  /* 0x00000002ff457803 */ /* 0x000fe40000000000 */
[----:B------:R-:W-:Y:S02]  /*17c0*/  P2R R40, PR, RZ, 0x4 ;  /* 0x00000004ff287803 */ /* 0x000fe40000000000 */
[----:B------:R-:W-:Y:S02]  /*17d0*/  ISETP.NE.AND P2, PT, R3, RZ, PT ;  /* 0x000000ff0300720c */ /* 0x000fe40003f45270 */
        /* <DEDUP_REMOVED lines=13> */
[----:B------:R-:W-:-:S04]  /*18b0*/  FSETP.GEU.AND P1, PT, R19, R23, PT ;  /* 0x000000171300720b */ /* 0x000fc80003f2e000 */
[----:B------:R-:W-:-:S05]  /*18c0*/  P2R R18, PR, RZ, 0x2 ;  /* 0x00000002ff127803 */ /* 0x000fca0000000000 */
[----:B------:R-:W-:Y:S02]  /*18d0*/  @!P3 SEL R23, R23, R19, !P1 ;  /* 0x000000131717b207 */ /* 0x000fe40004800000 */
[----:B------:R-:W-:-:S04]  /*18e0*/  ISETP.NE.AND P1, PT, R51, RZ, PT ;  /* 0x000000ff3300720c */ /* 0x000fc80003f25270 */
[----:B------:R-:W-:Y:S02]  /*18f0*/  P2R R19, PR, RZ, 0x2 ;  /* 0x00000002ff137803 */ /* 0x000fe40000000000 */
        /* <DEDUP_REMOVED lines=12> */
[----:B---3--:R-:W-:-:S04]  /*19c0*/  ISETP.NE.AND P1, PT, R7, RZ, PT ;  /* 0x000000ff0700720c */ /* 0x008fc80003f25270 */
[----:B------:R-:W-:Y:S02]  /*19d0*/  P2R R45, PR, RZ, 0x2 ;  /* 0x00000002ff2d7803 */ /* 0x000fe40000000000 */
[----:B------:R-:W-:Y:S02]  /*19e0*/  ISETP.NE.AND P1, PT, R6, RZ, PT ;  /* 0x000000ff0600720c */ /* 0x000fe40003f25270 */
[----:B------:R-:W0:Y:S02]  /*19f0*/  LDC.64 R6, c[0x0][0x210] ;  /* 0x00008400ff067b82 */ /* 0x000e240000000a00 */
        /* <DEDUP_REMOVED lines=13> */
[----:B------:R-:W-:Y:S01]  /*1ad0*/  ISETP.NE.AND P1, PT, R2, RZ, PT ;  /* 0x000000ff0200720c */ /* 0x000fe20003f25270 */
[----:B------:R-:W-:-:S03]  /*1ae0*/  IMAD.IADD R2, R35, 0x1, R73 ;  /* 0x0000000123027824 */ /* 0x000fc600078e0249 */
[----:B------:R-:W-:Y:S02]  /*1af0*/  P2R R47, PR, RZ, 0x2 ;  /* 0x00000002ff2f7803 */ /* 0x000fe40000000000 */
[----:B------:R-:W-:Y:S01]  /*1b00*/  ISETP.NE.AND P1, PT, R11, RZ, PT ;  /* 0x000000ff0b00720c */ /* 0x000fe20003f25270 */
[----:B------:R-:W-:-:S03]  /*1b10*/  IMAD R2, R5, 0x7e80, R2 ;  /* 0x00007e8005027824 */ /* 0x000fc600078e0202 */
[----:B------:R-:W-:Y:S02]  /*1b20*/  P2R R11, PR, RZ, 0x2 ;  /* 0x00000002ff0b7803 */ /* 0x000fe40000000000 */
[----:B------:R-:W-:Y:S01]  /*1b30*/  ISETP.NE.AND P1, PT, R0, RZ, PT ;  /* 0x000000ff0000720c */ /* 0x000fe20003f25270 */
[----:B0-----:R-:W-:Y:S01]  /*1b40*/  IMAD.WIDE R2, R2, 0x4, R6 ;  /* 0x0000000402027825 */ /* 0x001fe200078e0206 */
[----:B------:R-:W-:Y:S02]  /*1b50*/  CS2R R6, SRZ ;  /* 0x0000000000067805 */ /* 0x000fe4000001ff00 */
[----:B------:R-:W-:Y:S02]  /*1b60*/  P2R R0, PR, RZ, 0x2 ;  /* 0x00000002ff007803 */ /* 0x000fe40000000000 */
[----:B------:R-:W-:Y:S02]  /*1b70*/  ISETP.NE.AND P1, PT, R4, RZ, PT ;  /* 0x000000ff0400720c */ /* 0x000fe40003f25270 */
[----:B------:R-:W-:-:S06]  /*1b80*/  CS2R R4, SRZ ;  /* 0x0000000000047805 */ /* 0x000fcc000001ff00 */
[----:B------:R0:W2:Y:S01]  /*1b90*/  @!P0 LDG.E.128 R4, desc[UR6][R2.64] ;  /* 0x0000000602048981 */ /* 0x0000a2000c1e1d00 */
[----:B------:R-:W-:Y:S02]  /*1ba0*/  P2R R68, PR, RZ, 0x10 ;  /* 0x00000010ff447803 */ /* 0x000fe40000000000 */
[----:B------:R-:W-:Y:S02]  /*1bb0*/  P2R R51, PR, RZ, 0x2 ;  /* 0x00000002ff337803 */ /* 0x000fe40000000000 */
[----:B0-----:R-:W-:Y:S02]  /*1bc0*/  P2R R2, PR, RZ, 0x1 ;  /* 0x00000001ff027803 */ /* 0x001fe40000000000 */
[----:B------:R-:W-:Y:S02]  /*1bd0*/  ISETP.NE.AND P0, PT, R50, RZ, PT ;  /* 0x000000ff3200720c */ /* 0x000fe40003f05270 */
[----:B--2---:R-:W-:Y:S02]  /*1be0*/  FSETP.NAN.AND P4, PT, R7, R7, PT ;  /* 0x000000070700720b */ /* 0x004fe40003f88000 */
[----:B------:R-:W-:-:S02]  /*1bf0*/  FSETP.NAN.AND P5, PT, R6, R6, PT ;  /* 0x000000060600720b */ /* 0x000fc40003fa8000 */
[----:B------:R-:W-:Y:S02]  /*1c00*/  FSETP.GEU.AND P3, PT, R27, R7, PT ;  /* 0x000000071b00720b */ /* 0x000fe40003f6e000 */
[----:B------:R-:W-:Y:S02]  /*1c10*/  FSETP.NAN.AND P6, PT, R5, R5, PT ;  /* 0x000000050500720b */ /* 0x000fe40003fc8000 */
[----:B------:R-:W-:-:S05]  /*1c20*/  FSETP.NAN.AND P1, PT, R4, R4, PT ;  /* 0x000000040400720b */ /* 0x000fca0003f28000 */
[----:B------:R-:W-:Y:S02]  /*1c30*/  @!P4 SEL R7, R7, R27, !P3 ;  /* 0x0000001b0707c207 */ /* 0x000fe40005800000 */
[----:B------:R-:W-:-:S04]  /*1c40*/  FSETP.GEU.AND P4, PT, R26, R6, PT ;  /* 0x000000061a00720b */ /* 0x000fc80003f8e000 */
[----:B------:R-:W-:Y:S02]  /*1c50*/  @!P5 SEL R6, R6, R26, !P4 ;  /* 0x0000001a0606d207 */ /* 0x000fe40006000000 */
[----:B------:R-:W-:-:S04]  /*1c60*/  FSETP.GEU.AND P5, PT, R25, R5, PT ;  /* 0x000000051900720b */ /* 0x000fc80003fae000 */
[----:B------:R-:W-:Y:S02]  /*1c70*/  @!P6 SEL R5, R5, R25, !P5 ;  /* 0x000000190505e207 */ /* 0x000fe40006800000 */
[----:B------:R-:W-:-:S04]  /*1c80*/  FSETP.GEU.AND P6, PT, R24, R4, PT ;  /* 0x000000041800720b */ /* 0x000fc80003fce000 */
[----:B------:R-:W-:Y:S02]  /*1c90*/  @!P1 SEL R4, R4, R24, !P6 ;  /* 0x0000001804049207 */ /* 0x000fe40007000000 */
[----:B------:R-:W-:-:S04]  /*1ca0*/  ISETP.NE.AND P1, PT, R51, RZ, PT ;  /* 0x000000ff3300720c */ /* 0x000fc80003f25270 */
[----:B------:R-:W-:Y:S02]  /*1cb0*/  SEL R3, RZ, 0x1, !P1 ;  /* 0x00000001ff037807 */ /* 0x000fe40004800000 */
        /* <DEDUP_REMOVED lines=15> */
[----:B------:R-:W-:Y:S02]  /*1db0*/  SEL R3, R3, 0x2, P1 ;  /* 0x0000000203037807 */ /* 0x000fe40000800000 */
[----:B------:R-:W-:-:S04]  /*1dc0*/  ISETP.NE.AND P1, PT, R8, RZ, PT ;  /* 0x000000ff0800720c */ /* 0x000fc80003f25270 */
[----:B------:R-:W-:Y:S02]  /*1dd0*/  SEL R12, R0, 0x2, P1 ;  /* 0x00000002000c7807 */ /* 0x000fe40000800000 */
[----:B------:R-:W-:-:S04]  /*1de0*/  ISETP.NE.AND P1, PT, R46, RZ, PT ;  /* 0x000000ff2e00720c */ /* 0x000fc80003f25270 */
[----:B------:R-:W-:Y:S02]  /*1df0*/  SEL R11, R11, 0x2, P1 ;  /* 0x000000020b0b7807 */ /* 0x000fe40000800000 */
[----:B------:R-:W-:-:S04]  /*1e00*/  ISETP.NE.AND P1, PT, R45, RZ, PT ;  /* 0x000000ff2d00720c */ /* 0x000fc80003f25270 */
[----:B------:R-:W-:Y:S02]  /*1e10*/  SEL R0, R24, 0x2, P1 ;  /* 0x0000000218007807 */ /* 0x000fe40000800000 */
[----:B------:R-:W-:Y:S02]  /*1e20*/  ISETP.NE.AND P1, PT, R41, RZ, PT ;  /* 0x000000ff2900720c */ /* 0x000fe40003f25270 */
[----:B------:R-:W-:Y:S02]  /*1e30*/  P2R R26, PR, RZ, 0x10 ;  /* 0x00000010ff1a7803 */ /* 0x000fe40000000000 */
[----:B------:R-:W-:Y:S02]  /*1e40*/  ISETP.NE.AND P4, PT, R48, RZ, PT ;  /* 0x000000ff3000720c */ /* 0x000fe40003f85270 */
[----:B------:R-:W-:Y:S02]  /*1e50*/  SEL R35, R35, 0x2, P1 ;  /* 0x0000000223237807 */ /* 0x000fe40000800000 */
[----:B------:R-:W-:-:S02]  /*1e60*/  P2R R48, PR, RZ, 0x40 ;  /* 0x00000040ff307803 */ /* 0x000fc40000000000 */
[----:B------:R-:W-:Y:S02]  /*1e70*/  ISETP.NE.AND P1, PT, R43, RZ, PT ;  /* 0x000000ff2b00720c */ /* 0x000fe40003f25270 */
[----:B------:R-:W-:Y:S02]  /*1e80*/  ISETP.NE.AND P6, PT, R76, RZ, PT ;  /* 0x000000ff4c00720c */ /* 0x000fe40003fc5270 */
[----:B------:R-:W-:Y:S02]  /*1e90*/  SEL R38, R38, 0x2, P1 ;  /* 0x0000000226267807 */ /* 0x000fe40000800000 */
[----:B------:R-:W-:Y:S02]  /*1ea0*/  ISETP.NE.AND P1, PT, R44, RZ, PT ;  /* 0x000000ff2c00720c */ /* 0x000fe40003f25270 */
[----:B------:R-:W-:Y:S02]  /*1eb0*/  SEL R12, R12, 0x3, P6 ;  /* 0x000000030c0c7807 */ /* 0x000fe40003000000 */
[----:B------:R-:W-:-:S02]  /*1ec0*/  ISETP.NE.AND P6, PT, R32, RZ, PT ;  /* 0x000000ff2000720c */ /* 0x000fc40003fc5270 */
[----:B------:R-:W-:Y:S02]  /*1ed0*/  SEL R37, R37, 0x2, P1 ;  /* 0x0000000225257807 */ /* 0x000fe40000800000 */
[----:B------:R-:W-:Y:S02]  /*1ee0*/  ISETP.NE.AND P1, PT, R30, RZ, PT ;  /* 0x000000ff1e00720c */ /* 0x000fe40003f25270 */
[----:B------:R-:W-:Y:S02]  /*1ef0*/  P2R R24, PR, RZ, 0x40 ;  /* 0x00000040ff187803 */ /* 0x000fe40000000000 */
[----:B------:R-:W-:Y:S02]  /*1f00*/  ISETP.NE.AND P6, PT, R31, RZ, PT ;  /* 0x000000ff1f00720c */ /* 0x000fe40003fc5270 */
[----:B------:R-:W-:Y:S02]  /*1f10*/  SEL R8, R36, 0x2, P1 ;  /* 0x0000000224087807 */ /* 0x000fe40000800000 */
[----:B------:R-:W-:-:S02]  /*1f20*/  ISETP.NE.AND P1, PT, R10, RZ, PT ;  /* 0x000000ff0a00720c */ /* 0x000fc40003f25270 */
[----:B------:R-:W-:Y:S02]  /*1f30*/  P2R R30, PR, RZ, 0x40 ;  /* 0x00000040ff1e7803 */ /* 0x000fe40000000000 */
[----:B------:R-:W-:Y:S02]  /*1f40*/  ISETP.NE.AND P6, PT, R65, RZ, PT ;  /* 0x000000ff4100720c */ /* 0x000fe40003fc5270 */
[----:B------:R-:W-:Y:S02]  /*1f50*/  SEL R0, R0, 0x3, P1 ;  /* 0x0000000300007807 */ /* 0x000fe40000800000 */
[----:B------:R-:W-:Y:S02]  /*1f60*/  ISETP.NE.AND P1, PT, R9, RZ, PT ;  /* 0x000000ff0900720c */ /* 0x000fe40003f25270 */
[----:B------:R-:W-:Y:S02]  /*1f70*/  P2R R31, PR, RZ, 0x40 ;  /* 0x00000040ff1f7803 */ /* 0x000fe40000000000 */
[----:B------:R-:W-:-:S02]  /*1f80*/  ISETP.NE.AND P6, PT, R64, RZ, PT ;  /* 0x000000ff4000720c */ /* 0x000fc40003fc5270 */
[----:B------:R-:W-:Y:S02]  /*1f90*/  SEL R9, R11, 0x3, P1 ;  /* 0x000000030b097807 */ /* 0x000fe40000800000 */
[----:B------:R-:W-:Y:S02]  /*1fa0*/  ISETP.NE.AND P1, PT, R19, RZ, PT ;  /* 0x000000ff1300720c */ /* 0x000fe40003f25270 */
[----:B------:R-:W-:Y:S02]  /*1fb0*/  P2R R32, PR, RZ, 0x40 ;  /* 0x00000040ff207803 */ /* 0x000fe40000000000 */
[----:B------:R-:W-:Y:S02]  /*1fc0*/  ISETP.NE.AND P6, PT, R63, RZ, PT ;  /* 0x000000ff3f00720c */ /* 0x000fe40003fc5270 */
[----:B------:R-:W-:Y:S02]  /*1fd0*/  SEL R19, R35, 0x3, P1 ;  /* 0x0000000323137807 */ /* 0x000fe40000800000 */
[----:B------:R-:W-:-:S02]  /*1fe0*/  P2R R35, PR, RZ, 0x40 ;  /* 0x00000040ff237803 */ /* 0x000fc40000000000 */
[----:B------:R-:W-:-:S04]  /*1ff0*/  ISETP.NE.AND P6, PT, R42, RZ, PT ;  /* 0x000000ff2a00720c */ /* 0x000fc80003fc5270 */
[----:B------:R-:W-:Y:S02]  /*2000*/  P2R R36, PR, RZ, 0x40 ;  /* 0x00000040ff247803 */ /* 0x000fe40000000000 */
[----:B------:R-:W-:-:S04]  /*2010*/  ISETP.NE.AND P6, PT, R15, RZ, PT ;  /* 0x000000ff0f00720c */ /* 0x000fc80003fc5270 */
[----:B------:R-:W-:Y:S02]  /*2020*/  P2R R15, PR, RZ, 0x40 ;  /* 0x00000040ff0f7803 */ /* 0x000fe40000000000 */
[----:B------:R-:W-:-:S04]  /*2030*/  ISETP.NE.AND P6, PT, R14, RZ, PT ;  /* 0x000000ff0e00720c */ /* 0x000fc80003fc5270 */
[----:B------:R-:W-:Y:S02]  /*2040*/  P2R R14, PR, RZ, 0x40 ;  /* 0x00000040ff0e7803 */ /* 0x000fe40000000000 */
[----:B------:R-:W-:Y:S02]  /*2050*/  ISETP.NE.AND P6, PT, R13, RZ, PT ;  /* 0x000000ff0d00720c */ /* 0x000fe40003fc5270 */
[----:B------:R-:W-:Y:S02]  /*2060*/  P2R R27, PR, RZ, 0x8 ;  /* 0x00000008ff1b7803 */ /* 0x000fe40000000000 */
[----:B------:R-:W-:Y:S02]  /*2070*/  ISETP.NE.AND P3, PT, R49, RZ, PT ;  /* 0x000000ff3100720c */ /* 0x000fe40003f65270 */
[----:B------:R-:W-:Y:S02]  /*2080*/  P2R R13, PR, RZ, 0x40 ;  /* 0x00000040ff0d7803 */ /* 0x000fe40000000000 */
[----:B------:R-:W-:-:S02]  /*2090*/  ISETP.NE.AND P6, PT, R60, RZ, PT ;  /* 0x000000ff3c00720c */ /* 0x000fc40003fc5270 */
[----:B------:R-:W-:Y:S02]  /*20a0*/  SEL R10, R37, 0x3, P3 ;  /* 0x00000003250a7807 */ /* 0x000fe40001800000 */
[----:B------:R-:W-:Y:S02]  /*20b0*/  P2R R37, PR, RZ, 0x40 ;  /* 0x00000040ff257803 */ /* 0x000fe40000000000 */
[----:B------:R-:W-:Y:S02]  /*20c0*/  ISETP.NE.AND P6, PT, R59, RZ, PT ;  /* 0x000000ff3b00720c */ /* 0x000fe40003fc5270 */
[----:B------:R-:W-:Y:S02]  /*20d0*/  SEL R11, R38, 0x3, P0 ;  /* 0x00000003260b7807 */ /* 0x000fe40000000000 */
        /* <DEDUP_REMOVED lines=20> */
[----:B------:R-:W-:Y:S02]  /*2220*/  SEL R11, R11, 0x4, P6 ;  /* 0x000000040b0b7807 */ /* 0x000fe40003000000 */
[----:B------:R-:W-:Y:S02]  /*2230*/  ISETP.NE.AND P6, PT, R39, RZ, PT ;  /* 0x000000ff2700720c */ /* 0x000fe40003fc5270 */
[----:B------:R-:W-:Y:S02]  /*2240*/  SEL R8, R8, 0x3, P4 ;  /* 0x0000000308087807 */ /* 0x000fe40002000000 */
[----:B------:R-:W-:Y:S02]  /*2250*/  SEL R10, R10, 0x4, P6 ;  /* 0x000000040a0a7807 */ /* 0x000fe40003000000 */
[----:B------:R-:W-:Y:S02]  /*2260*/  ISETP.NE.AND P6, PT, R41, RZ, PT ;  /* 0x000000ff2900720c */ /* 0x000fe40003fc5270 */
[----:B------:R-:W-:-:S02]  /*2270*/  ISETP.NE.AND P3, PT, R71, RZ, PT ;  /* 0x000000ff4700720c */ /* 0x000fc40003f65270 */
[----:B------:R-:W-:Y:S02]  /*2280*/  SEL R8, R8, 0x4, P6 ;  /* 0x0000000408087807 */ /* 0x000fe40003000000 */
[----:B------:R-:W-:Y:S02]  /*2290*/  P2R R25, PR, RZ, 0x20 ;  /* 0x00000020ff197803 */ /* 0x000fe40000000000 */
[----:B------:R-:W-:Y:S02]  /*22a0*/  SEL R0, R0, 0x4, P3 ;  /* 0x0000000400007807 */ /* 0x000fe40001800000 */
[----:B------:R-:W-:Y:S02]  /*22b0*/  ISETP.NE.AND P6, PT, R42, RZ, PT ;  /* 0x000000ff2a00720c */ /* 0x000fe40003fc5270 */
[----:B------:R-:W-:Y:S02]  /*22c0*/  ISETP.NE.AND P5, PT, R75, RZ, PT ;  /* 0x000000ff4b00720c */ /* 0x000fe40003fa5270 */
[----:B------:R-:W-:-:S02]  /*22d0*/  ISETP.NE.AND P4, PT, R72, RZ, PT ;  /* 0x000000ff4800720c */ /* 0x000fc40003f85270 */
[----:B------:R-:W-:Y:S02]  /*22e0*/  SEL R0, R0, 0x5, P6 ;  /* 0x0000000500007807 */ /* 0x000fe40003000000 */
[----:B------:R-:W-:Y:S02]  /*22f0*/  SEL R3, R3, 0x3, P5 ;  /* 0x0000000303037807 */ /* 0x000fe40002800000 */
[----:B------:R-:W-:Y:S02]  /*2300*/  SEL R9, R9, 0x4, P4 ;  /* 0x0000000409097807 */ /* 0x000fe40002000000 */
[----:B------:R-:W-:Y:S02]  /*2310*/  ISETP.NE.AND P6, PT, R43, RZ, PT ;  /* 0x000000ff2b00720c */ /* 0x000fe40003fc5270 */
[----:B------:R-:W-:Y:S02]  /*2320*/  ISETP.NE.AND P5, PT, R74, RZ, PT ;  /* 0x000000ff4a00720c */ /* 0x000fe40003fa5270 */
[----:B------:R-:W-:-:S02]  /*2330*/  SEL R9, R9, 0x5, P6 ;  /* 0x0000000509097807 */ /* 0x000fc40003000000 */
[----:B------:R-:W-:Y:S02]  /*2340*/  SEL R12, R12, 0x4, P5 ;  /* 0x000000040c0c7807 */ /* 0x000fe40002800000 */
[----:B------:R-:W-:Y:S02]  /*2350*/  ISETP.NE.AND P6, PT, R44, RZ, PT ;  /* 0x000000ff2c00720c */ /* 0x000fe40003fc5270 */
[----:B------:R-:W-:Y:S02]  /*2360*/  SEL R3, R3, 0x4, P2 ;  /* 0x0000000403037807 */ /* 0x000fe40001000000 */
[----:B------:R-:W-:Y:S02]  /*2370*/  SEL R12, R12, 0x5, P6 ;  /* 0x000000050c0c7807 */ /* 0x000fe40003000000 */
[----:B------:R-:W-:-:S04]  /*2380*/  ISETP.NE.AND P6, PT, R45, RZ, PT ;  /* 0x000000ff2d00720c */ /* 0x000fc80003fc5270 */
[----:B------:R-:W-:Y:S02]  /*2390*/  SEL R3, R3, 0x5, P6 ;  /* 0x0000000503037807 */ /* 0x000fe40003000000 */
[----:B------:R-:W-:-:S04]  /*23a0*/  ISETP.NE.AND P6, PT, R46, RZ, PT ;  /* 0x000000ff2e00720c */ /* 0x000fc80003fc5270 */
[----:B------:R-:W-:Y:S02]  /*23b0*/  SEL R8, R8, 0x5, P6 ;  /* 0x0000000508087807 */ /* 0x000fe40003000000 */
[----:B------:R-:W-:Y:S02]  /*23c0*/  ISETP.NE.AND P6, PT, R47, RZ, PT ;  /* 0x000000ff2f00720c */ /* 0x000fe40003fc5270 */
[----:B------:R-:W-:Y:S02]  /*23d0*/  ISETP.NE.AND P0, PT, R52, RZ, PT ;  /* 0x000000ff3400720c */ /* 0x000fe40003f05270 */
[----:B------:R-:W-:Y:S02]  /*23e0*/  SEL R10, R10, 0x5, P6 ;  /* 0x000000050a0a7807 */ /* 0x000fe40003000000 */
[----:B------:R-:W-:Y:S02]  /*23f0*/  ISETP.NE.AND P6, PT, R49, RZ, PT ;  /* 0x000000ff3100720c */ /* 0x000fe40003fc5270 */
[----:B------:R-:W-:-:S02]  /*2400*/  SEL R19, R19, 0x4, P0 ;  /* 0x0000000413137807 */ /* 0x000fc40000000000 */
[----:B------:R-:W-:Y:S02]  /*2410*/  SEL R11, R11, 0x5, P6 ;  /* 0x000000050b0b7807 */ /* 0x000fe40003000000 */
        /* <DEDUP_REMOVED lines=23> */
[----:B------:R-:W-:Y:S02]  /*2590*/  ISETP.NE.AND P5, PT, R25, RZ, PT ;  /* 0x000000ff1900720c */ /* 0x000fe40003fa5270 */
[----:B------:R-:W-:Y:S02]  /*25a0*/  SEL R25, R0, 0x8, P3 ;  /* 0x0000000800197807 */ /* 0x000fe40001800000 */
[----:B------:R-:W0:Y:S01]  /*25b0*/  S2R R0, SR_TID.X ;  /* 0x0000000000007919 */ /* 0x000e220000002100 */
[----:B------:R-:W1:Y:S01]  /*25c0*/  S2UR UR5, SR_CgaCtaId ;  /* 0x00000000000579c3 */ /* 0x000e620000008800 */
[----:B------:R-:W-:Y:S02]  /*25d0*/  ISETP.NE.AND P2, PT, R34, RZ, PT ;  /* 0x000000ff2200720c */ /* 0x000fe40003f45270 */
[----:B------:R-:W-:Y:S02]  /*25e0*/  ISETP.NE.AND P6, PT, R24, RZ, PT ;  /* 0x000000ff1800720c */ /* 0x000fe40003fc5270 */
[----:B------:R-:W-:Y:S01]  /*25f0*/  SEL R19, R3, 0x7, P2 ;  /* 0x0000000703137807 */ /* 0x000fe20001000000 */
[----:B------:R-:W2:Y:S01]  /*2600*/  S2R R73, SR_TID.X ;  /* 0x0000000000497919 */ /* 0x000ea20000002100 */
[----:B------:R-:W-:-:S02]  /*2610*/  ISETP.NE.AND P2, PT, R40, RZ, PT ;  /* 0x000000ff2800720c */ /* 0x000fc40003f45270 */
[----:B------:R-:W-:Y:S02]  /*2620*/  ISETP.NE.AND P0, PT, R16, RZ, PT ;  /* 0x000000ff1000720c */ /* 0x000fe40003f05270 */
[----:B------:R-:W-:Y:S02]  /*2630*/  SEL R9, R9, 0x7, P6 ;  /* 0x0000000709097807 */ /* 0x000fe40003000000 */
[----:B------:R-:W-:Y:S02]  /*2640*/  SEL R24, R8, 0x7, P2 ;  /* 0x0000000708187807 */ /* 0x000fe40001000000 */
[----:B------:R-:W-:Y:S02]  /*2650*/  ISETP.NE.AND P2, PT, R18, RZ, PT ;  /* 0x000000ff1200720c */ /* 0x000fe40003f45270 */
[----:B------:R-:W-:Y:S02]  /*2660*/  SEL R18, R9, 0x8, P0 ;  /* 0x0000000809127807 */ /* 0x000fe40000000000 */
[----:B------:R-:W-:Y:S01]  /*2670*/  ISETP.NE.AND P0, PT, R2, RZ, PT ;  /* 0x000000ff0200720c */ /* 0x000fe20003f05270 */
[----:B------:R-:W-:Y:S01]  /*2680*/  UMOV UR4, 0x400 ;  /* 0x0000040000047882 */ /* 0x000fe20000000000 */
[----:B------:R-:W-:Y:S01]  /*2690*/  ISETP.NE.AND P4, PT, R69, RZ, PT ;  /* 0x000000ff4500720c */ /* 0x000fe20003f85270 */
[----:B-1----:R-:W-:Y:S01]  /*26a0*/  UPRMT UR4, UR5, 0x654, UR4 ;  /* 0x0000065405047896 */ /* 0x002fe20008000004 */
[----:B0-----:R-:W-:-:S02]  /*26b0*/  IMAD.SHL.U32 R2, R0, 0x8, RZ ;  /* 0x0000000800027824 */ /* 0x001fc400078e00ff */
[----:B------:R-:W-:-:S03]  /*26c0*/  SEL R31, R13, 0x7, P4 ;  /* 0x000000070d1f7807 */ /* 0x000fc60002000000 */
[----:B------:R-:W-:Y:S02]  /*26d0*/  LOP3.LUT R2, R2, 0x3f8, RZ, 0xc0, !PT ;  /* 0x000003f802027812 */ /* 0x000fe400078ec0ff */
[----:B------:R-:W-:Y:S02]  /*26e0*/  ISETP.NE.AND P4, PT, R26, RZ, PT ;  /* 0x000000ff1a00720c */ /* 0x000fe40003f85270 */
[----:B------:R-:W-:Y:S01]  /*26f0*/  LEA R26, R2, UR4, 0x2 ;  /* 0x00000004021a7c11 */ /* 0x000fe2000f8e10ff */
[----:B--2---:R-:W-:Y:S01]  /*2700*/  IMAD.SHL.U32 R0, R73, 0x4, RZ ;  /* 0x0000000449007824 */ /* 0x004fe200078e00ff */
[----:B------:R-:W-:Y:S01]  /*2710*/  ISETP.NE.AND P1, PT, R33, RZ, PT ;  /* 0x000000ff2100720c */ /* 0x000fe20003f25270 */
[----:B------:R-:W0:Y:S02]  /*2720*/  LDC.64 R2, c[0x0][0x218] ;  /* 0x00008600ff027b82 */ /* 0x000e240000000a00 */
[----:B------:R-:W-:Y:S04]  /*2730*/  STS.128 [R26], R20 ;  /* 0x000000141a007388 */ /* 0x000fe80000000c00 */
[----:B------:R1:W-:Y:S01]  /*2740*/  STS.128 [R26+0x10], R4 ;  /* 0x000010041a007388 */ /* 0x0003e20000000c00 */
[----:B------:R-:W-:Y:S01]  /*2750*/  LOP3.LUT R0, R0, 0x1fc, RZ, 0xc0, !PT ;  /* 0x000001fc00007812 */ /* 0x000fe200078ec0ff */
[----:B------:R-:W-:Y:S01]  /*2760*/  BAR.SYNC.DEFER_BLOCKING 0x0 ;  /* 0x0000000000007b1d */ /* 0x000fe20000010000 */
[----:B------:R-:W-:-:S02]  /*2770*/  ISETP.NE.AND P3, PT, R27, RZ, PT ;  /* 0x000000ff1b00720c */ /* 0x000fc40003f65270 */
[----:B------:R-:W-:Y:S02]  /*2780*/  SEL R16, R12, 0x7, P1 ;  /* 0x000000070c107807 */ /* 0x000fe40000800000 */
[----:B------:R-:W-:Y:S01]  /*2790*/  LEA R27, R0, UR4, 0x2 ;  /* 0x00000004001b7c11 */ /* 0x000fe2000f8e10ff */
[----:B------:R-:W-:Y:S01]  /*27a0*/  ULDC.64 UR4, c[0x0][0x218] ;  /* 0x0000860000047ab9 */ /* 0x000fe20000000a00 */
[----:B------:R-:W-:-:S04]  /*27b0*/  ISETP.NE.AND P1, PT, R67, RZ, PT ;  /* 0x000000ff4300720c */ /* 0x000fc80003f25270 */
[----:B------:R-:W-:Y:S01]  /*27c0*/  SEL R28, R10, 0x7, P1 ;  /* 0x000000070a1c7807 */ /* 0x000fe20000800000 */
[----:B------:R-:W2:Y:S04]  /*27d0*/  LDS.128 R12, [R27] ;  /* 0x000000001b0c7984 */ /* 0x000ea80000000c00 */
[----:B------:R-:W3:Y:S01]  /*27e0*/  LDS.128 R8, [R27+0x800] ;  /* 0x000800001b087984 */ /* 0x000ee20000000c00 */
[----:B------:R-:W-:Y:S02]  /*27f0*/  ISETP.NE.AND P1, PT, R17, RZ, PT ;  /* 0x000000ff1100720c */ /* 0x000fe40003f25270 */
[----:B------:R-:W-:Y:S02]  /*2800*/  LOP3.LUT R17, R77, R0, RZ, 0xfc, !PT ;  /* 0x000000004d117212 */ /* 0x000fe400078efcff */
[----:B------:R-:W-:-:S02]  /*2810*/  LOP3.LUT R0, R77, 0x200, R0, 0xfe, !PT ;  /* 0x000002004d007812 */ /* 0x000fc400078efe00 */
[----:B------:R-:W-:Y:S02]  /*2820*/  SEL R16, R16, 0x8, P1 ;  /* 0x0000000810107807 */ /* 0x000fe40000800000 */
[----:B------:R-:W-:Y:S02]  /*2830*/  ISETP.GE.AND P1, PT, R17, 0x3e0400, PT ;  /* 0x003e04001100780c */ /* 0x000fe40003f26270 */
[----:B------:R-:W-:Y:S02]  /*2840*/  SEL R31, R31, 0x8, P3 ;  /* 0x000000081f1f7807 */ /* 0x000fe40001800000 */
[----:B------:R-:W-:Y:S02]  /*2850*/  ISETP.GE.AND P3, PT, R0, 0x3e0400, PT ;  /* 0x003e04000000780c */ /* 0x000fe40003f66270 */
[----:B------:R-:W-:Y:S02]  /*2860*/  SEL R19, R19, 0x8, P2 ;  /* 0x0000000813137807 */ /* 0x000fe40001000000 */
[----:B------:R-:W-:-:S02]  /*2870*/  SHF.R.S32.HI R32, RZ, 0x1f, R77 ;  /* 0x0000001fff207819 */ /* 0x000fc4000001144d */
[C---:B-1----:R-:W-:Y:S02]  /*2880*/  LEA R4, P2, R17.reuse, UR4, 0x2 ;  /* 0x0000000411047c11 */ /* 0x042fe4000f8410ff */
[----:B------:R-:W-:Y:S01]  /*2890*/  ISETP.NE.AND P6, PT, R48, RZ, PT ;  /* 0x000000ff3000720c */ /* 0x000fe20003fc5270 */
[C---:B0-----:R-:W-:Y:S01]  /*28a0*/  IMAD.WIDE R2, R17.reuse, 0x4, R2 ;  /* 0x0000000411027825 */ /* 0x041fe200078e0202 */
[----:B------:R-:W-:Y:S01]  /*28b0*/  LEA.HI.X R5, R17, UR5, R32, 0x2, P2 ;  /* 0x0000000511057c11 */ /* 0x000fe200090f1420 */
[----:B------:R-:W-:Y:S01]  /*28c0*/  ULDC.64 UR4, c[0x0][0x220] ;  /* 0x0000880000047ab9 */ /* 0x000fe20000000a00 */
[----:B------:R-:W-:Y:S02]  /*28d0*/  SEL R30, R30, 0x8, P4 ;  /* 0x000000081e1e7807 */ /* 0x000fe40002000000 */
[----:B------:R-:W-:Y:S02]  /*28e0*/  SEL R28, R28, 0x8, P5 ;  /* 0x000000081c1c7807 */ /* 0x000fe40002800000 */
[----:B------:R-:W-:-:S02]  /*28f0*/  SEL R7, R24, 0x8, P6 ;  /* 0x0000000818077807 */ /* 0x000fc40003000000 */
[----:B------:R-:W-:Y:S02]  /*2900*/  IADD3 R6, P2, R29, UR4, RZ ;  /* 0x000000041d067c10 */ /* 0x000fe4000ff5e0ff */
[----:B------:R-:W-:Y:S02]  /*2910*/  PRMT R25, R25, 0x3340, R18 ;  /* 0x0000334019197816 */ /* 0x000fe40000000012 */
[----:B------:R-:W-:Y:S01]  /*2920*/  PRMT R16, R16, 0x3340, R19 ;  /* 0x0000334010107816 */ /* 0x000fe20000000013 */
[----:B--2---:R0:W-:Y:S01]  /*2930*/  @!P1 STG.E.128 desc[UR6][R2.64], R12 ;  /* 0x0000000c02009986 */ /* 0x0041e2000c101d06 */
[----:B------:R-:W-:Y:S02]  /*2940*/  PRMT R30, R30, 0x3340, R31 ;  /* 0x000033401e1e7816 */ /* 0x000fe4000000001f */
[----:B------:R-:W-:Y:S01]  /*2950*/  PRMT R17, R7, 0x3340, R28 ;  /* 0x0000334007117816 */ /* 0x000fe2000000001c */
[----:B---3--:R0:W-:Y:S01]  /*2960*/  @!P3 STG.E.128 desc[UR6][R4.64+0x800], R8 ;  /* 0x000800080400b986 */ /* 0x0081e2000c101d06 */
[----:B------:R-:W-:-:S02]  /*2970*/  LEA.HI.X.SX32 R7, R29, UR5, 0x1, P2 ;  /* 0x000000051d077c11 */ /* 0x000fc400090f0eff */
[----:B------:R-:W-:Y:S02]  /*2980*/  PRMT R16, R25, 0x5410, R16 ;  /* 0x0000541019107816 */ /* 0x000fe40000000010 */
[----:B------:R-:W-:Y:S01]  /*2990*/  PRMT R17, R17, 0x5410, R30 ;  /* 0x0000541011117816 */ /* 0x000fe2000000001e */
[----:B0-----:R-:W-:Y:S06]  /*29a0*/  @P0 EXIT ;  /* 0x000000000000094d */ /* 0x001fec0003800000 */
[----:B------:R-:W-:Y:S01]  /*29b0*/  STG.E.64 desc[UR6][R6.64], R16 ;  /* 0x0000001006007986 */ /* 0x000fe2000c101b06 */
[----:B------:R-:W-:Y:S05]  /*29c0*/  EXIT ;  /* 0x000000000000794d */ /* 0x000fea0003800000 */
.L_x_0:
[----:B------:R-:W-:-:S00]  /*29d0*/  BRA `(.L_x_0) ;  /* 0xfffffffc00fc7947 */ /* 0x000fc0000383ffff */
[----:B------:R-:W-:-:S00]  /*29e0*/  NOP ;  /* 0x0000000000007918 */ /* 0x000fc00000000000 */
        /* <DEDUP_REMOVED lines=9> */
.L_x_1:


//--------------------- .nv.shared.triton_poi_fused_max_pool2d_with_indices_22 --------------------------
	.section	.nv.shared.triton_poi_fused_max_pool2d_with_indices_22,"aw",@nobits
	.sectionflags	@""
	.align	16
	.zero		1024


//--------------------- .nv.constant0.triton_poi_fused_max_pool2d_with_indices_22 --------------------------
	.section	.nv.constant0.triton_poi_fused_max_pool2d_with_indices_22,"a",@progbits
	.sectionflags	@""
	.align	4
.nv.constant0.triton_poi_fused_max_pool2d_with_indices_22:
	.zero		556
